	.headerflags	@"EF_CUDA_TEXMODE_UNIFIED EF_CUDA_64BIT_ADDRESS EF_CUDA_SM80 EF_CUDA_VIRTUAL_SM(EF_CUDA_SM80)"
	.elftype	@"ET_EXEC"


//--------------------- .nv.info                  --------------------------
	.section	.nv.info,"",@"SHT_CUDA_INFO"
	.align	4


	//----- nvinfo : EIATTR_REGCOUNT
	.align		4
        /*0000*/ 	.byte	0x04, 0x2f
        /*0002*/ 	.short	(.L_1 - .L_0)
	.align		4
.L_0:
        /*0004*/ 	.word	index@(candidate2)
        /*0008*/ 	.word	0x0000003e


	//----- nvinfo : EIATTR_MAX_STACK_SIZE
	.align		4
.L_1:
        /*000c*/ 	.byte	0x04, 0x23
        /*000e*/ 	.short	(.L_3 - .L_2)
	.align		4
.L_2:
        /*0010*/ 	.word	index@(candidate2)
        /*0014*/ 	.word	0x00000000


	//----- nvinfo : EIATTR_MIN_STACK_SIZE
	.align		4
.L_3:
        /*0018*/ 	.byte	0x04, 0x12
        /*001a*/ 	.short	(.L_5 - .L_4)
	.align		4
.L_4:
        /*001c*/ 	.word	index@(candidate2)
        /*0020*/ 	.word	0x00000000


	//----- nvinfo : EIATTR_FRAME_SIZE
	.align		4
.L_5:
        /*0024*/ 	.byte	0x04, 0x11
        /*0026*/ 	.short	(.L_7 - .L_6)
	.align		4
.L_6:
        /*0028*/ 	.word	index@(candidate2)
        /*002c*/ 	.word	0x00000000
.L_7:


//--------------------- .nv.info.candidate2       --------------------------
	.section	.nv.info.candidate2,"",@"SHT_CUDA_INFO"
	.align	4


	//----- nvinfo : EIATTR_CUDA_API_VERSION
	.align		4
        /*0000*/ 	.byte	0x04, 0x37
        /*0002*/ 	.short	(.L_9 - .L_8)
.L_8:
        /*0004*/ 	.word	0x00000075


	//----- nvinfo : EIATTR_SW2861232_WAR
	.align		4
.L_9:
        /*0008*/ 	.byte	0x01, 0x35
	.zero		2


	//----- nvinfo : EIATTR_PARAM_CBANK
	.align		4
        /*000c*/ 	.byte	0x04, 0x0a
        /*000e*/ 	.short	(.L_11 - .L_10)
	.align		4
.L_10:
        /*0010*/ 	.word	index@(.nv.constant0.candidate2)
        /*0014*/ 	.short	0x0160
        /*0016*/ 	.short	0x0018


	//----- nvinfo : EIATTR_CBANK_PARAM_SIZE
	.align		4
.L_11:
        /*0018*/ 	.byte	0x03, 0x19
        /*001a*/ 	.short	0x0018


	//----- nvinfo : EIATTR_KPARAM_INFO
	.align		4
        /*001c*/ 	.byte	0x04, 0x17
        /*001e*/ 	.short	(.L_13 - .L_12)
.L_12:
        /*0020*/ 	.word	0x00000000
        /*0024*/ 	.short	0x0002
        /*0026*/ 	.short	0x0010
        /*0028*/ 	.byte	0x00, 0xf0, 0x21, 0x00


	//----- nvinfo : EIATTR_KPARAM_INFO
	.align		4
.L_13:
        /*002c*/ 	.byte	0x04, 0x17
        /*002e*/ 	.short	(.L_15 - .L_14)
.L_14:
        /*0030*/ 	.word	0x00000000
        /*0034*/ 	.short	0x0001
        /*0036*/ 	.short	0x0008
        /*0038*/ 	.byte	0x00, 0xf0, 0x21, 0x00


	//----- nvinfo : EIATTR_KPARAM_INFO
	.align		4
.L_15:
        /*003c*/ 	.byte	0x04, 0x17
        /*003e*/ 	.short	(.L_17 - .L_16)
.L_16:
        /*0040*/ 	.word	0x00000000
        /*0044*/ 	.short	0x0000
        /*0046*/ 	.short	0x0000
        /*0048*/ 	.byte	0x00, 0xf0, 0x21, 0x00


	//----- nvinfo : EIATTR_MAXREG_COUNT
	.align		4
.L_17:
        /*004c*/ 	.byte	0x03, 0x1b
        /*004e*/ 	.short	0x00ff


	//----- nvinfo : EIATTR_EXIT_INSTR_OFFSETS
	.align		4
        /*0050*/ 	.byte	0x04, 0x1c
        /*0052*/ 	.short	(.L_19 - .L_18)


	//   ....[0]....
.L_18:
        /*0054*/ 	.word	0x00001ab0


	//----- nvinfo : EIATTR_MAX_THREADS
	.align		4
.L_19:
        /*0058*/ 	.byte	0x04, 0x05
        /*005a*/ 	.short	(.L_21 - .L_20)
.L_20:
        /*005c*/ 	.word	0x000000e0
        /*0060*/ 	.word	0x00000001
        /*0064*/ 	.word	0x00000001
.L_21:


//--------------------- .nv.rel.action            --------------------------
	.section	.nv.rel.action,"",@"SHT_CUDA_RELOCINFO"
	.align	8
	.sectionentsize	8
        /*0000*/ 	.byte	0x4b, 0x00, 0x00, 0x00, 0x00, 0x00, 0x00, 0x00, 0x00, 0x02, 0x02, 0x08, 0x10, 0x0a, 0x2f, 0x22
        /* <DEDUP_REMOVED lines=13> */


//--------------------- .nv.constant0.candidate2  --------------------------
	.section	.nv.constant0.candidate2,"a",@progbits
	.align	4
.nv.constant0.candidate2:
	.zero		376


//--------------------- .text.candidate2          --------------------------
	.section	.text.candidate2,"ax",@progbits
	.sectionflags	@"SHF_BARRIERS=1"
	.sectioninfo	@"SHI_REGISTERS=62"
	.align	128
        .global         candidate2
        .type           candidate2,@function
        .size           candidate2,(.L_x_3 - candidate2)
        .other          candidate2,@"STO_CUDA_ENTRY STV_DEFAULT"
candidate2:
.text.candidate2:
[----:B------:R-:W-:-:S02]  /*0000*/  MOV R1, c[0x0][0x28] ;  /* 0x00000a0000017a02 */ /* 0x000fc40000000f00 */
[----:B------:R-:W0:Y:S01]  /*0010*/  S2R R0, SR_TID.X ;  /* 0x0000000000007919 */ /* 0x000e220000002100 */
[----:B------:R-:W-:Y:S01]  /*0020*/  HFMA2.MMA R4, -RZ, RZ, 0, 0 ;  /* 0x00000000ff047435 */ /* 0x000fe200000001ff */
[----:B------:R-:W-:Y:S01]  /*0030*/  MOV R44, RZ ;  /* 0x000000ff002c7202 */ /* 0x000fe20000000f00 */
[----:B------:R-:W-:Y:S01]  /*0040*/  HFMA2.MMA R2, -RZ, RZ, 0, 0 ;  /* 0x00000000ff027435 */ /* 0x000fe200000001ff */
[----:B------:R-:W1:Y:S01]  /*0050*/  S2R R3, SR_CTAID.X ;  /* 0x0000000000037919 */ /* 0x000e620000002500 */
[----:B------:R-:W-:Y:S01]  /*0060*/  HFMA2.MMA R59, -RZ, RZ, 0, 0 ;  /* 0x00000000ff3b7435 */ /* 0x000fe200000001ff */
[----:B------:R-:W-:Y:S01]  /*0070*/  CS2R R52, SRZ ;  /* 0x0000000000347805 */ /* 0x000fe2000001ff00 */
[----:B------:R-:W-:Y:S01]  /*0080*/  CS2R R14, SRZ ;  /* 0x00000000000e7805 */ /* 0x000fe2000001ff00 */
[----:B------:R-:W-:Y:S01]  /*0090*/  CS2R R12, SRZ ;  /* 0x00000000000c7805 */ /* 0x000fe2000001ff00 */
[----:B------:R-:W-:Y:S01]  /*00a0*/  CS2R R10, SRZ ;  /* 0x00000000000a7805 */ /* 0x000fe2000001ff00 */
[----:B------:R-:W-:Y:S01]  /*00b0*/  MOV R41, RZ ;  /* 0x000000ff00297202 */ /* 0x000fe20000000f00 */
[----:B------:R-:W-:Y:S01]  /*00c0*/  CS2R R34, SRZ ;  /* 0x0000000000227805 */ /* 0x000fe2000001ff00 */
[----:B------:R-:W-:Y:S01]  /*00d0*/  CS2R R32, SRZ ;  /* 0x0000000000207805 */ /* 0x000fe2000001ff00 */
[----:B------:R-:W-:Y:S01]  /*00e0*/  ULDC.64 UR4, c[0x0][0x118] ;  /* 0x0000460000047ab9 */ /* 0x000fe20000000a00 */
[----:B0-----:R-:W-:-:S02]  /*00f0*/  MOV R5, R0 ;  /* 0x0000000000057202 */ /* 0x001fc40000000f00 */
[C---:B------:R-:W-:Y:S01]  /*0100*/  LOP3.LUT R6, R0.reuse, 0xf, RZ, 0xc0, !PT ;  /* 0x0000000f00067812 */ /* 0x040fe200078ec0ff */
[----:B-1----:R-:W-:Y:S01]  /*0110*/  IMAD.HI R49, R3, -0x6db6db6d, R2 ;  /* 0x9249249303317827 */ /* 0x002fe200078e0202 */
[----:B------:R-:W-:-:S03]  /*0120*/  ISETP.GT.AND P0, PT, R0, 0x1f, PT ;  /* 0x0000001f0000780c */ /* 0x000fc60003f04270 */
[----:B------:R-:W-:Y:S01]  /*0130*/  IMAD.HI R46, R0, -0x6db6db6d, R4 ;  /* 0x92492493002e7827 */ /* 0x000fe200078e0204 */
[----:B------:R-:W-:Y:S02]  /*0140*/  SHF.R.U32.HI R4, RZ, 0x4, R0 ;  /* 0x00000004ff047819 */ /* 0x000fe40000011600 */
[----:B------:R-:W-:Y:S02]  /*0150*/  SHF.R.U32.HI R2, RZ, 0x1f, R49 ;  /* 0x0000001fff027819 */ /* 0x000fe40000011631 */
[----:B------:R-:W-:Y:S02]  /*0160*/  SHF.R.U32.HI R5, RZ, 0x1f, R46 ;  /* 0x0000001fff057819 */ /* 0x000fe4000001162e */
[----:B------:R-:W-:Y:S02]  /*0170*/  SHF.L.U32 R9, R4, 0x9, RZ ;  /* 0x0000000904097819 */ /* 0x000fe400000006ff */
[----:B------:R-:W-:Y:S02]  /*0180*/  LEA.HI.SX32 R7, R46, R5, 0x1c ;  /* 0x000000052e077211 */ /* 0x000fe400078fe2ff */
[----:B------:R-:W-:-:S02]  /*0190*/  LEA.HI.SX32 R49, R49, R2, 0x1e ;  /* 0x0000000231317211 */ /* 0x000fc400078ff2ff */
[----:B------:R-:W-:Y:S01]  /*01a0*/  LEA.HI.SX32 R46, R46, R5, 0x1d ;  /* 0x000000052e2e7211 */ /* 0x000fe200078feaff */
[----:B------:R-:W-:Y:S01]  /*01b0*/  IMAD R4, R7, -0x1c, R0 ;  /* 0xffffffe407047824 */ /* 0x000fe200078e0200 */
[----:B------:R-:W-:Y:S01]  /*01c0*/  LOP3.LUT R6, R9, 0xfffffe00, R6, 0xe2, !PT ;  /* 0xfffffe0009067812 */ /* 0x000fe200078ee206 */
[----:B------:R-:W-:Y:S01]  /*01d0*/  IMAD R48, R49, -0x7, R3 ;  /* 0xfffffff931307824 */ /* 0x000fe200078e0203 */
[----:B------:R-:W-:Y:S01]  /*01e0*/  CS2R R8, SRZ ;  /* 0x0000000000087805 */ /* 0x000fe2000001ff00 */
[----:B------:R-:W-:Y:S01]  /*01f0*/  IMAD R47, R7, 0xc4, R4 ;  /* 0x000000c4072f7824 */ /* 0x000fe200078e0204 */
[----:B------:R-:W-:Y:S01]  /*0200*/  LEA R3, R49, R6, 0x10 ;  /* 0x0000000631037211 */ /* 0x000fe200078e80ff */
[----:B------:R-:W-:Y:S02]  /*0210*/  IMAD R45, R46, -0xe, R0 ;  /* 0xfffffff22e2d7824 */ /* 0x000fe400078e0200 */
[----:B------:R-:W-:-:S03]  /*0220*/  IMAD R47, R48, 0x1c, R47 ;  /* 0x0000001c302f7824 */ /* 0x000fc600078e022f */
.L_x_1:
[----:B------:R-:W-:Y:S01]  /*0230*/  MOV R2, 0x4 ;  /* 0x0000000400027802 */ /* 0x000fe20000000f00 */
[C---:B------:R-:W-:Y:S01]  /*0240*/  IMAD R7, R44.reuse, 0xc40, R47 ;  /* 0x00000c402c077824 */ /* 0x040fe200078e022f */
[----:B------:R-:W-:Y:S01]  /*0250*/  LEA R5, R44, R3, 0x4 ;  /* 0x000000032c057211 */ /* 0x000fe200078e20ff */
[----:B------:R-:W-:Y:S06]  /*0260*/  BAR.SYNC 0x0 ;  /* 0x0000000000007b1d */ /* 0x000fec0000000000 */
[----:B------:R-:W-:-:S04]  /*0270*/  IMAD.WIDE R4, R5, R2, c[0x0][0x168] ;  /* 0x00005a0005047625 */ /* 0x000fc800078e0202 */
[----:B------:R-:W-:Y:S01]  /*0280*/  IMAD.WIDE R6, R7, R2, c[0x0][0x160] ;  /* 0x0000580007067625 */ /* 0x000fe200078e0202 */
[----:B------:R-:W2:Y:S04]  /*0290*/  LDG.E.CONSTANT R17, [R4.64] ;  /* 0x0000000404117981 */ /* 0x000ea8000c1e9900 */
[----:B------:R-:W3:Y:S04]  /*02a0*/  LDG.E.CONSTANT R19, [R4.64+0x7000] ;  /* 0x0070000404137981 */ /* 0x000ee8000c1e9900 */
[----:B------:R-:W4:Y:S04]  /*02b0*/  LDG.E.CONSTANT R21, [R4.64+0xe000] ;  /* 0x00e0000404157981 */ /* 0x000f28000c1e9900 */
[----:B------:R-:W5:Y:S04]  /*02c0*/  LDG.E.CONSTANT R23, [R4.64+0x15000] ;  /* 0x0150000404177981 */ /* 0x000f68000c1e9900 */
[----:B------:R-:W5:Y:S04]  /*02d0*/  LDG.E.CONSTANT R29, [R4.64+0x1c000] ;  /* 0x01c00004041d7981 */ /* 0x000f68000c1e9900 */
[----:B------:R-:W5:Y:S04]  /*02e0*/  LDG.E.CONSTANT R31, [R4.64+0x23000] ;  /* 0x02300004041f7981 */ /* 0x000f68000c1e9900 */
[----:B------:R-:W5:Y:S04]  /*02f0*/  LDG.E.CONSTANT R37, [R4.64+0x2a000] ;  /* 0x02a0000404257981 */ /* 0x000f68000c1e9900 */
[----:B------:R-:W5:Y:S04]  /*0300*/  LDG.E.CONSTANT R39, [R4.64+0x31000] ;  /* 0x0310000404277981 */ /* 0x000f68000c1e9900 */
[----:B------:R-:W5:Y:S04]  /*0310*/  LDG.E.CONSTANT R43, [R4.64+0x38000] ;  /* 0x03800004042b7981 */ /* 0x000f68000c1e9900 */
[----:B------:R-:W5:Y:S04]  /*0320*/  @!P0 LDG.E.CONSTANT R51, [R4.64+0x3f000] ;  /* 0x03f0000404338981 */ /* 0x000f68000c1e9900 */
[----:B------:R-:W5:Y:S04]  /*0330*/  LDG.E.CONSTANT R25, [R6.64] ;  /* 0x0000000406197981 */ /* 0x000f68000c1e9900 */
[----:B------:R-:W5:Y:S01]  /*0340*/  LDG.E.CONSTANT R27, [R6.64+0x1880] ;  /* 0x00188004061b7981 */ /* 0x000f62000c1e9900 */
[----:B------:R-:W-:-:S02]  /*0350*/  SHF.L.U32 R50, R46, 0x9, RZ ;  /* 0x000000092e327819 */ /* 0x000fc400000006ff */
[----:B------:R-:W-:-:S04]  /*0360*/  IADD3 R44, R44, 0x1, RZ ;  /* 0x000000012c2c7810 */ /* 0x000fc80007ffe0ff */
[----:B------:R-:W-:Y:S01]  /*0370*/  ISETP.NE.AND P1, PT, R44, 0x20, PT ;  /* 0x000000202c00780c */ /* 0x000fe20003f25270 */
[----:B--2---:R-:W-:Y:S04]  /*0380*/  STS [R0.X4+0x700], R17 ;  /* 0x0007001100007388 */ /* 0x004fe80000004800 */
[----:B---3--:R-:W-:Y:S04]  /*0390*/  STS [R0.X4+0xa80], R19 ;  /* 0x000a801300007388 */ /* 0x008fe80000004800 */
[----:B----4-:R-:W-:Y:S04]  /*03a0*/  STS [R0.X4+0xe00], R21 ;  /* 0x000e001500007388 */ /* 0x010fe80000004800 */
[----:B-----5:R-:W-:Y:S04]  /*03b0*/  STS [R0.X4+0x1180], R23 ;  /* 0x0011801700007388 */ /* 0x020fe80000004800 */
[----:B------:R-:W-:Y:S04]  /*03c0*/  STS [R0.X4+0x1500], R29 ;  /* 0x0015001d00007388 */ /* 0x000fe80000004800 */
[----:B------:R-:W-:Y:S04]  /*03d0*/  STS [R0.X4+0x1880], R31 ;  /* 0x0018801f00007388 */ /* 0x000fe80000004800 */
[----:B------:R-:W-:Y:S04]  /*03e0*/  STS [R0.X4+0x1c00], R37 ;  /* 0x001c002500007388 */ /* 0x000fe80000004800 */
[----:B------:R-:W-:Y:S04]  /*03f0*/  STS [R0.X4+0x1f80], R39 ;  /* 0x001f802700007388 */ /* 0x000fe80000004800 */
[----:B------:R-:W-:Y:S04]  /*0400*/  STS [R0.X4+0x2300], R43 ;  /* 0x0023002b00007388 */ /* 0x000fe80000004800 */
[----:B------:R-:W-:Y:S04]  /*0410*/  @!P0 STS [R0.X4+0x2680], R51 ;  /* 0x0026803300008388 */ /* 0x000fe80000004800 */
[----:B------:R-:W-:Y:S04]  /*0420*/  STS [R0.X4], R25 ;  /* 0x0000001900007388 */ /* 0x000fe80000004800 */
[----:B------:R-:W-:Y:S04]  /*0430*/  STS [R0.X4+0x380], R27 ;  /* 0x0003801b00007388 */ /* 0x000fe80000004800 */
[----:B------:R-:W-:Y:S06]  /*0440*/  BAR.SYNC 0x0 ;  /* 0x0000000000007b1d */ /* 0x000fec0000000000 */
[----:B------:R-:W-:Y:S04]  /*0450*/  LDS R58, [R45.X4] ;  /* 0x000000002d3a7984 */ /* 0x000fe80000004800 */
[----:B------:R-:W0:Y:S04]  /*0460*/  LDS.128 R16, [R50+0x700] ;  /* 0x0007000032107984 */ /* 0x000e280000000c00 */
[----:B------:R-:W1:Y:S04]  /*0470*/  LDS R57, [R45.X4+0x38] ;  /* 0x000038002d397984 */ /* 0x000e680000004800 */
[----:B------:R-:W2:Y:S04]  /*0480*/  LDS.128 R20, [R50+0x740] ;  /* 0x0007400032147984 */ /* 0x000ea80000000c00 */
[----:B------:R-:W3:Y:S04]  /*0490*/  LDS R56, [R45.X4+0x70] ;  /* 0x000070002d387984 */ /* 0x000ee80000004800 */
[----:B------:R-:W4:Y:S04]  /*04a0*/  LDS R55, [R45.X4+0xa8] ;  /* 0x0000a8002d377984 */ /* 0x000f280000004800 */
[----:B------:R-:W5:Y:S04]  /*04b0*/  LDS.128 R24, [R50+0x780] ;  /* 0x0007800032187984 */ /* 0x000f680000000c00 */
[----:B------:R-:W5:Y:S04]  /*04c0*/  LDS R54, [R45.X4+0xe0] ;  /* 0x0000e0002d367984 */ /* 0x000f680000004800 */
[----:B------:R-:W5:Y:S04]  /*04d0*/  LDS R51, [R45.X4+0x118] ;  /* 0x000118002d337984 */ /* 0x000f680000004800 */
[----:B------:R-:W5:Y:S04]  /*04e0*/  LDS.128 R28, [R50+0x7c0] ;  /* 0x0007c000321c7984 */ /* 0x000f680000000c00 */
[----:B------:R-:W5:Y:S01]  /*04f0*/  LDS.128 R36, [R50+0x840] ;  /* 0x0008400032247984 */ /* 0x000f620000000c00 */
[----:B0-----:R-:W-:-:S02]  /*0500*/  FFMA R4, R16, R58, R32 ;  /* 0x0000003a10047223 */ /* 0x001fc40000000020 */
[----:B-1----:R-:W-:Y:S02]  /*0510*/  FFMA R16, R16, R57, R33 ;  /* 0x0000003910107223 */ /* 0x002fe40000000021 */
[-C--:B--2---:R-:W-:Y:S02]  /*0520*/  FFMA R5, R58, R20.reuse, R34 ;  /* 0x000000143a057223 */ /* 0x084fe40000000022 */
[----:B------:R-:W-:Y:S02]  /*0530*/  FFMA R20, R57, R20, R35 ;  /* 0x0000001439147223 */ /* 0x000fe40000000023 */
[C---:B---3--:R-:W-:Y:S01]  /*0540*/  FFMA R7, R56.reuse, R17, R4 ;  /* 0x0000001138077223 */ /* 0x048fe20000000004 */
[----:B------:R-:W0:Y:S01]  /*0550*/  LDS.128 R32, [R50+0x800] ;  /* 0x0008000032207984 */ /* 0x000e220000000c00 */
[----:B------:R-:W-:Y:S02]  /*0560*/  FFMA R5, R56, R21, R5 ;  /* 0x0000001538057223 */ /* 0x000fe40000000005 */
[----:B----4-:R-:W-:-:S02]  /*0570*/  FFMA R17, R55, R17, R16 ;  /* 0x0000001137117223 */ /* 0x010fc40000000010 */
[----:B------:R-:W-:Y:S02]  /*0580*/  FFMA R20, R55, R21, R20 ;  /* 0x0000001537147223 */ /* 0x000fe40000000014 */
[-C--:B-----5:R-:W-:Y:S02]  /*0590*/  FFMA R8, R58, R24.reuse, R8 ;  /* 0x000000183a087223 */ /* 0x0a0fe40000000008 */
[----:B------:R-:W-:Y:S02]  /*05a0*/  FFMA R24, R57, R24, R41 ;  /* 0x0000001839187223 */ /* 0x000fe40000000029 */
[-C--:B------:R-:W-:Y:S01]  /*05b0*/  FFMA R16, R54, R18.reuse, R7 ;  /* 0x0000001236107223 */ /* 0x080fe20000000007 */
[----:B------:R-:W1:Y:S01]  /*05c0*/  LDS.128 R40, [R50+0x880] ;  /* 0x0008800032287984 */ /* 0x000e620000000c00 */
[----:B------:R-:W-:Y:S02]  /*05d0*/  FFMA R24, R55, R25, R24 ;  /* 0x0000001937187223 */ /* 0x000fe40000000018 */
[----:B------:R-:W-:-:S02]  /*05e0*/  FFMA R18, R51, R18, R17 ;  /* 0x0000001233127223 */ /* 0x000fc40000000011 */
[-C--:B------:R-:W-:Y:S02]  /*05f0*/  FFMA R17, R54, R22.reuse, R5 ;  /* 0x0000001636117223 */ /* 0x080fe40000000005 */
[----:B------:R-:W-:Y:S02]  /*0600*/  FFMA R5, R56, R25, R8 ;  /* 0x0000001938057223 */ /* 0x000fe40000000008 */
[----:B------:R-:W-:Y:S02]  /*0610*/  FFMA R22, R51, R22, R20 ;  /* 0x0000001633167223 */ /* 0x000fe40000000014 */
[----:B------:R-:W-:Y:S02]  /*0620*/  FFMA R20, R54, R26, R5 ;  /* 0x0000001a36147223 */ /* 0x000fe40000000005 */
[----:B------:R-:W2:Y:S01]  /*0630*/  LDS.128 R4, [R50+0x8c0] ;  /* 0x0008c00032047984 */ /* 0x000ea20000000c00 */
[-C--:B------:R-:W-:Y:S02]  /*0640*/  FFMA R10, R58, R28.reuse, R10 ;  /* 0x0000001c3a0a7223 */ /* 0x080fe4000000000a */
[----:B------:R-:W-:-:S02]  /*0650*/  FFMA R28, R57, R28, R11 ;  /* 0x0000001c391c7223 */ /* 0x000fc4000000000b */
[-C--:B------:R-:W-:Y:S02]  /*0660*/  FFMA R9, R58, R36.reuse, R9 ;  /* 0x000000243a097223 */ /* 0x080fe40000000009 */
[CC--:B------:R-:W-:Y:S02]  /*0670*/  FFMA R21, R56.reuse, R29.reuse, R10 ;  /* 0x0000001d38157223 */ /* 0x0c0fe4000000000a */
[----:B------:R-:W-:Y:S02]  /*0680*/  FFMA R28, R55, R29, R28 ;  /* 0x0000001d371c7223 */ /* 0x000fe4000000001c */
[----:B------:R-:W-:Y:S02]  /*0690*/  FFMA R9, R56, R37, R9 ;  /* 0x0000002538097223 */ /* 0x000fe40000000009 */
[----:B------:R-:W-:Y:S02]  /*06a0*/  FFMA R36, R57, R36, R15 ;  /* 0x0000002439247223 */ /* 0x000fe4000000000f */
[----:B------:R-:W-:-:S02]  /*06b0*/  FFMA R21, R54, R30, R21 ;  /* 0x0000001e36157223 */ /* 0x000fc40000000015 */
[C---:B0-----:R-:W-:Y:S02]  /*06c0*/  FFMA R12, R58.reuse, R32, R12 ;  /* 0x000000203a0c7223 */ /* 0x041fe4000000000c */
[C---:B------:R-:W-:Y:S02]  /*06d0*/  FFMA R30, R51.reuse, R30, R28 ;  /* 0x0000001e331e7223 */ /* 0x040fe4000000001c */
[----:B------:R-:W-:Y:S01]  /*06e0*/  FFMA R26, R51, R26, R24 ;  /* 0x0000001a331a7223 */ /* 0x000fe20000000018 */
[----:B------:R-:W0:Y:S01]  /*06f0*/  LDS R28, [R45.X4+0x150] ;  /* 0x000150002d1c7984 */ /* 0x000e220000004800 */
[----:B------:R-:W-:Y:S02]  /*0700*/  FFMA R29, R55, R37, R36 ;  /* 0x00000025371d7223 */ /* 0x000fe40000000024 */
[----:B------:R-:W-:Y:S01]  /*0710*/  FFMA R32, R57, R32, R13 ;  /* 0x0000002039207223 */ /* 0x000fe2000000000d */
[----:B------:R-:W3:Y:S01]  /*0720*/  LDS R24, [R45.X4+0x188] ;  /* 0x000188002d187984 */ /* 0x000ee20000004800 */
[----:B-1----:R-:W-:-:S02]  /*0730*/  FFMA R14, R58, R40, R14 ;  /* 0x000000283a0e7223 */ /* 0x002fc4000000000e */
[----:B------:R-:W-:Y:S01]  /*0740*/  FFMA R8, R57, R40, R53 ;  /* 0x0000002839087223 */ /* 0x000fe20000000035 */
[----:B------:R-:W-:Y:S01]  /*0750*/  LDS R37, [R45.X4+0x1c0] ;  /* 0x0001c0002d257984 */ /* 0x000fe20000004800 */
[-C--:B------:R-:W-:Y:S02]  /*0760*/  FFMA R40, R54, R38.reuse, R9 ;  /* 0x0000002636287223 */ /* 0x080fe40000000009 */
[CC--:B------:R-:W-:Y:S01]  /*0770*/  FFMA R9, R56.reuse, R41.reuse, R14 ;  /* 0x0000002938097223 */ /* 0x0c0fe2000000000e */
[----:B------:R-:W-:Y:S01]  /*0780*/  LDS R36, [R45.X4+0x1f8] ;  /* 0x0001f8002d247984 */ /* 0x000fe20000004800 */
[----:B------:R-:W-:Y:S02]  /*0790*/  FFMA R8, R55, R41, R8 ;  /* 0x0000002937087223 */ /* 0x000fe40000000008 */
[----:B------:R-:W-:Y:S01]  /*07a0*/  FFMA R25, R56, R33, R12 ;  /* 0x0000002138197223 */ /* 0x000fe2000000000c */
[----:B------:R-:W-:Y:S01]  /*07b0*/  LDS R53, [R45.X4+0x2a0] ;  /* 0x0002a0002d357984 */ /* 0x000fe20000004800 */
[----:B------:R-:W-:-:S02]  /*07c0*/  FFMA R29, R51, R38, R29 ;  /* 0x00000026331d7223 */ /* 0x000fc4000000001d */
[----:B--2---:R-:W-:Y:S01]  /*07d0*/  FFMA R52, R58, R4, R52 ;  /* 0x000000043a347223 */ /* 0x004fe20000000034 */
[----:B------:R-:W1:Y:S01]  /*07e0*/  LDS.128 R12, [R50+0x710] ;  /* 0x00071000320c7984 */ /* 0x000e620000000c00 */
[-C--:B------:R-:W-:Y:S02]  /*07f0*/  FFMA R38, R54, R42.reuse, R9 ;  /* 0x0000002a36267223 */ /* 0x080fe40000000009 */
[----:B------:R-:W-:Y:S02]  /*0800*/  FFMA R41, R56, R5, R52 ;  /* 0x0000000538297223 */ /* 0x000fe40000000034 */
[----:B------:R-:W-:Y:S01]  /*0810*/  FFMA R56, R51, R42, R8 ;  /* 0x0000002a33387223 */ /* 0x000fe20000000008 */
[----:B------:R-:W-:Y:S01]  /*0820*/  LDS R52, [R45.X4+0x230] ;  /* 0x000230002d347984 */ /* 0x000fe20000004800 */
[----:B------:R-:W-:Y:S02]  /*0830*/  FFMA R4, R57, R4, R59 ;  /* 0x0000000439047223 */ /* 0x000fe4000000003b */
[C---:B------:R-:W-:Y:S01]  /*0840*/  FFMA R32, R55.reuse, R33, R32 ;  /* 0x0000002137207223 */ /* 0x040fe20000000020 */
[----:B------:R-:W2:Y:S01]  /*0850*/  LDS.128 R8, [R50+0x750] ;  /* 0x0007500032087984 */ /* 0x000ea20000000c00 */
[----:B------:R-:W-:-:S02]  /*0860*/  FFMA R4, R55, R5, R4 ;  /* 0x0000000537047223 */ /* 0x000fc40000000004 */
[C---:B------:R-:W-:Y:S01]  /*0870*/  FFMA R25, R54.reuse, R34, R25 ;  /* 0x0000002236197223 */ /* 0x040fe20000000019 */
[----:B------:R-:W-:Y:S01]  /*0880*/  LDS R42, [R45.X4+0x2d8] ;  /* 0x0002d8002d2a7984 */ /* 0x000fe20000004800 */
[----:B------:R-:W-:Y:S02]  /*0890*/  FFMA R41, R54, R6, R41 ;  /* 0x0000000636297223 */ /* 0x000fe40000000029 */
[C---:B------:R-:W-:Y:S02]  /*08a0*/  FFMA R34, R51.reuse, R34, R32 ;  /* 0x0000002233227223 */ /* 0x040fe40000000020 */
[----:B------:R-:W-:Y:S02]  /*08b0*/  FFMA R6, R51, R6, R4 ;  /* 0x0000000633067223 */ /* 0x000fe40000000004 */
[C---:B0-----:R-:W-:Y:S01]  /*08c0*/  FFMA R4, R28.reuse, R19, R16 ;  /* 0x000000131c047223 */ /* 0x041fe20000000010 */
[----:B------:R-:W0:Y:S01]  /*08d0*/  LDS R51, [R45.X4+0x268] ;  /* 0x000268002d337984 */ /* 0x000e220000004800 */
[----:B------:R-:W-:-:S02]  /*08e0*/  FFMA R32, R28, R35, R25 ;  /* 0x000000231c207223 */ /* 0x000fc40000000019 */
[----:B------:R-:W-:Y:S02]  /*08f0*/  FFMA R5, R28, R23, R17 ;  /* 0x000000171c057223 */ /* 0x000fe40000000011 */
[----:B---3--:R-:W-:Y:S02]  /*0900*/  FFMA R25, R24, R19, R18 ;  /* 0x0000001318197223 */ /* 0x008fe40000000012 */
[C---:B------:R-:W-:Y:S01]  /*0910*/  FFMA R33, R28.reuse, R27, R20 ;  /* 0x0000001b1c217223 */ /* 0x040fe20000000014 */
[----:B------:R-:W3:Y:S01]  /*0920*/  LDS.128 R16, [R50+0x7d0] ;  /* 0x0007d00032107984 */ /* 0x000ee20000000c00 */
[C---:B------:R-:W-:Y:S02]  /*0930*/  FFMA R54, R28.reuse, R31, R21 ;  /* 0x0000001f1c367223 */ /* 0x040fe40000000015 */
[C---:B------:R-:W-:Y:S02]  /*0940*/  FFMA R40, R28.reuse, R39, R40 ;  /* 0x000000271c287223 */ /* 0x040fe40000000028 */
[----:B------:R-:W-:-:S02]  /*0950*/  FFMA R38, R28, R43, R38 ;  /* 0x0000002b1c267223 */ /* 0x000fc40000000026 */
[----:B------:R-:W-:Y:S02]  /*0960*/  FFMA R41, R28, R7, R41 ;  /* 0x000000071c297223 */ /* 0x000fe40000000029 */
[C---:B------:R-:W-:Y:S02]  /*0970*/  FFMA R28, R24.reuse, R23, R22 ;  /* 0x00000017181c7223 */ /* 0x040fe40000000016 */
[C---:B------:R-:W-:Y:S01]  /*0980*/  FFMA R26, R24.reuse, R27, R26 ;  /* 0x0000001b181a7223 */ /* 0x040fe2000000001a */
[----:B------:R-:W4:Y:S01]  /*0990*/  LDS.128 R20, [R50+0x790] ;  /* 0x0007900032147984 */ /* 0x000f220000000c00 */
[C---:B------:R-:W-:Y:S02]  /*09a0*/  FFMA R30, R24.reuse, R31, R30 ;  /* 0x0000001f181e7223 */ /* 0x040fe4000000001e */
[C---:B------:R-:W-:Y:S02]  /*09b0*/  FFMA R34, R24.reuse, R35, R34 ;  /* 0x0000002318227223 */ /* 0x040fe40000000022 */
[----:B------:R-:W-:-:S02]  /*09c0*/  FFMA R39, R24, R39, R29 ;  /* 0x0000002718277223 */ /* 0x000fc4000000001d */
[C---:B------:R-:W-:Y:S02]  /*09d0*/  FFMA R43, R24.reuse, R43, R56 ;  /* 0x0000002b182b7223 */ /* 0x040fe40000000038 */
[----:B------:R-:W-:Y:S02]  /*09e0*/  FFMA R55, R24, R7, R6 ;  /* 0x0000000718377223 */ /* 0x000fe40000000006 */
[C---:B-1----:R-:W-:Y:S02]  /*09f0*/  FFMA R24, R12.reuse, R37, R4 ;  /* 0x000000250c187223 */ /* 0x042fe40000000004 */
[----:B------:R-:W-:Y:S02]  /*0a00*/  FFMA R12, R12, R36, R25 ;  /* 0x000000240c0c7223 */ /* 0x000fe40000000019 */
[-C--:B--2---:R-:W-:Y:S02]  /*0a10*/  FFMA R25, R37, R8.reuse, R5 ;  /* 0x0000000825197223 */ /* 0x084fe40000000005 */
[----:B------:R-:W1:Y:S01]  /*0a20*/  LDS.128 R4, [R50+0x810] ;  /* 0x0008100032047984 */ /* 0x000e620000000c00 */
[----:B------:R-:W-:-:S02]  /*0a30*/  FFMA R28, R36, R8, R28 ;  /* 0x00000008241c7223 */ /* 0x000fc4000000001c */
[-C--:B------:R-:W-:Y:S02]  /*0a40*/  FFMA R8, R52, R13.reuse, R24 ;  /* 0x0000000d34087223 */ /* 0x080fe40000000018 */
[----:B0-----:R-:W-:Y:S02]  /*0a50*/  FFMA R13, R51, R13, R12 ;  /* 0x0000000d330d7223 */ /* 0x001fe4000000000c */
[-C--:B------:R-:W-:Y:S02]  /*0a60*/  FFMA R8, R53, R14.reuse, R8 ;  /* 0x0000000e35087223 */ /* 0x080fe40000000008 */
[----:B------:R-:W-:Y:S02]  /*0a70*/  FFMA R14, R42, R14, R13 ;  /* 0x0000000e2a0e7223 */ /* 0x000fe4000000000d */
[-C--:B---3--:R-:W-:Y:S02]  /*0a80*/  FFMA R54, R37, R16.reuse, R54 ;  /* 0x0000001025367223 */ /* 0x088fe40000000036 */
[----:B------:R-:W-:-:S02]  /*0a90*/  FFMA R30, R36, R16, R30 ;  /* 0x00000010241e7223 */ /* 0x000fc4000000001e */
[CC--:B------:R-:W-:Y:S01]  /*0aa0*/  FFMA R25, R52.reuse, R9.reuse, R25 ;  /* 0x0000000934197223 */ /* 0x0c0fe20000000019 */
[----:B------:R-:W0:Y:S01]  /*0ab0*/  LDS R16, [R45.X4+0x310] ;  /* 0x000310002d107984 */ /* 0x000e220000004800 */
[C---:B------:R-:W-:Y:S02]  /*0ac0*/  FFMA R27, R51.reuse, R9, R28 ;  /* 0x00000009331b7223 */ /* 0x040fe4000000001c */
[-C--:B------:R-:W-:Y:S02]  /*0ad0*/  FFMA R13, R52, R17.reuse, R54 ;  /* 0x00000011340d7223 */ /* 0x080fe40000000036 */
[----:B------:R-:W-:Y:S02]  /*0ae0*/  FFMA R17, R51, R17, R30 ;  /* 0x0000001133117223 */ /* 0x000fe4000000001e */
[----:B----4-:R-:W-:Y:S01]  /*0af0*/  FFMA R33, R37, R20, R33 ;  /* 0x0000001425217223 */ /* 0x010fe20000000021 */
[----:B------:R-:W2:Y:S01]  /*0b00*/  LDS.128 R28, [R50+0x890] ;  /* 0x00089000321c7984 */ /* 0x000ea20000000c00 */
[----:B------:R-:W-:-:S02]  /*0b10*/  FFMA R9, R53, R10, R25 ;  /* 0x0000000a35097223 */ /* 0x000fc40000000019 */
[----:B------:R-:W-:Y:S02]  /*0b20*/  FFMA R13, R53, R18, R13 ;  /* 0x00000012350d7223 */ /* 0x000fe4000000000d */
[----:B------:R-:W-:Y:S02]  /*0b30*/  FFMA R10, R42, R10, R27 ;  /* 0x0000000a2a0a7223 */ /* 0x000fe4000000001b */
[----:B------:R-:W-:Y:S02]  /*0b40*/  FFMA R20, R36, R20, R26 ;  /* 0x0000001424147223 */ /* 0x000fe4000000001a */
[----:B------:R-:W-:Y:S01]  /*0b50*/  FFMA R18, R42, R18, R17 ;  /* 0x000000122a127223 */ /* 0x000fe20000000011 */
[----:B------:R-:W3:Y:S01]  /*0b60*/  LDS.128 R24, [R50+0x850] ;  /* 0x0008500032187984 */ /* 0x000ee20000000c00 */
[-C--:B------:R-:W-:Y:S02]  /*0b70*/  FFMA R12, R52, R21.reuse, R33 ;  /* 0x00000015340c7223 */ /* 0x080fe40000000021 */
[----:B------:R-:W-:-:S02]  /*0b80*/  FFMA R21, R51, R21, R20 ;  /* 0x0000001533157223 */ /* 0x000fc40000000014 */
[----:B------:R-:W-:Y:S02]  /*0b90*/  FFMA R12, R53, R22, R12 ;  /* 0x00000016350c7223 */ /* 0x000fe4000000000c */
[-C--:B-1----:R-:W-:Y:S02]  /*0ba0*/  FFMA R32, R37, R4.reuse, R32 ;  /* 0x0000000425207223 */ /* 0x082fe40000000020 */
[----:B------:R-:W-:Y:S02]  /*0bb0*/  FFMA R34, R36, R4, R34 ;  /* 0x0000000424227223 */ /* 0x000fe40000000022 */
[-C--:B------:R-:W-:Y:S02]  /*0bc0*/  FFMA R4, R52, R5.reuse, R32 ;  /* 0x0000000534047223 */ /* 0x080fe40000000020 */
[----:B------:R-:W-:Y:S02]  /*0bd0*/  FFMA R17, R51, R5, R34 ;  /* 0x0000000533117223 */ /* 0x000fe40000000022 */
[----:B------:R-:W1:Y:S01]  /*0be0*/  LDS.128 R32, [R50+0x8d0] ;  /* 0x0008d00032207984 */ /* 0x000e620000000c00 */
[----:B------:R-:W-:-:S02]  /*0bf0*/  FFMA R5, R53, R6, R4 ;  /* 0x0000000635057223 */ /* 0x000fc40000000004 */
[C---:B------:R-:W-:Y:S01]  /*0c00*/  FFMA R22, R42.reuse, R22, R21 ;  /* 0x000000162a167223 */ /* 0x040fe20000000015 */
[----:B------:R-:W4:Y:S01]  /*0c10*/  LDS R4, [R45.X4+0x348] ;  /* 0x000348002d047984 */ /* 0x000f220000004800 */
[----:B------:R-:W-:Y:S02]  /*0c20*/  FFMA R6, R42, R6, R17 ;  /* 0x000000062a067223 */ /* 0x000fe40000000011 */
[C---:B0-----:R-:W-:Y:S02]  /*0c30*/  FFMA R17, R16.reuse, R23, R12 ;  /* 0x0000001710117223 */ /* 0x041fe4000000000c */
[C---:B------:R-:W-:Y:S02]  /*0c40*/  FFMA R20, R16.reuse, R19, R13 ;  /* 0x0000001310147223 */ /* 0x040fe4000000000d */
[----:B------:R-:W-:Y:S02]  /*0c50*/  FFMA R21, R16, R7, R5 ;  /* 0x0000000710157223 */ /* 0x000fe40000000005 */
[----:B--2---:R-:W-:-:S02]  /*0c60*/  FFMA R38, R37, R28, R38 ;  /* 0x0000001c25267223 */ /* 0x004fc40000000026 */
[----:B------:R-:W-:Y:S02]  /*0c70*/  FFMA R28, R36, R28, R43 ;  /* 0x0000001c241c7223 */ /* 0x000fe4000000002b */
[-C--:B------:R-:W-:Y:S02]  /*0c80*/  FFMA R38, R52, R29.reuse, R38 ;  /* 0x0000001d34267223 */ /* 0x080fe40000000026 */
[----:B------:R-:W-:Y:S02]  /*0c90*/  FFMA R29, R51, R29, R28 ;  /* 0x0000001d331d7223 */ /* 0x000fe4000000001c */
[----:B------:R-:W-:Y:S01]  /*0ca0*/  LDS R28, [R45.X4+0x380] ;  /* 0x000380002d1c7984 */ /* 0x000fe20000004800 */
[-C--:B---3--:R-:W-:Y:S02]  /*0cb0*/  FFMA R40, R37, R24.reuse, R40 ;  /* 0x0000001825287223 */ /* 0x088fe40000000028 */
[----:B------:R-:W-:Y:S02]  /*0cc0*/  FFMA R24, R36, R24, R39 ;  /* 0x0000001824187223 */ /* 0x000fe40000000027 */
[----:B------:R-:W-:-:S02]  /*0cd0*/  FFMA R40, R52, R25, R40 ;  /* 0x0000001934287223 */ /* 0x000fc40000000028 */
[----:B------:R-:W-:Y:S02]  /*0ce0*/  FFMA R25, R51, R25, R24 ;  /* 0x0000001933197223 */ /* 0x000fe40000000018 */
[----:B------:R-:W-:Y:S02]  /*0cf0*/  FFMA R54, R53, R26, R40 ;  /* 0x0000001a35367223 */ /* 0x000fe40000000028 */
[C---:B------:R-:W-:Y:S02]  /*0d00*/  FFMA R24, R42.reuse, R30, R29 ;  /* 0x0000001e2a187223 */ /* 0x040fe4000000001d */
[----:B------:R-:W-:Y:S01]  /*0d10*/  FFMA R26, R42, R26, R25 ;  /* 0x0000001a2a1a7223 */ /* 0x000fe20000000019 */
[----:B------:R-:W-:Y:S01]  /*0d20*/  LDS R29, [R45.X4+0x3b8] ;  /* 0x0003b8002d1d7984 */ /* 0x000fe20000004800 */
[----:B------:R-:W-:Y:S02]  /*0d30*/  FFMA R25, R16, R11, R9 ;  /* 0x0000000b10197223 */ /* 0x000fe40000000009 */
[----:B-1----:R-:W-:-:S02]  /*0d40*/  FFMA R41, R37, R32, R41 ;  /* 0x0000002025297223 */ /* 0x002fc40000000029 */
[----:B------:R-:W-:Y:S02]  /*0d50*/  FFMA R32, R36, R32, R55 ;  /* 0x0000002024207223 */ /* 0x000fe40000000037 */
[-C--:B------:R-:W-:Y:S02]  /*0d60*/  FFMA R41, R52, R33.reuse, R41 ;  /* 0x0000002134297223 */ /* 0x080fe40000000029 */
[----:B------:R-:W-:Y:S02]  /*0d70*/  FFMA R51, R51, R33, R32 ;  /* 0x0000002133337223 */ /* 0x000fe40000000020 */
[C---:B------:R-:W-:Y:S02]  /*0d80*/  FFMA R52, R53.reuse, R30, R38 ;  /* 0x0000001e35347223 */ /* 0x040fe40000000026 */
[-C--:B------:R-:W-:Y:S01]  /*0d90*/  FFMA R33, R53, R34.reuse, R41 ;  /* 0x0000002235217223 */ /* 0x080fe20000000029 */
[----:B------:R-:W0:Y:S01]  /*0da0*/  LDS.128 R36, [R50+0x720] ;  /* 0x0007200032247984 */ /* 0x000e220000000c00 */
[----:B------:R-:W-:-:S02]  /*0db0*/  FFMA R56, R42, R34, R51 ;  /* 0x000000222a387223 */ /* 0x000fc40000000033 */
[C---:B------:R-:W-:Y:S01]  /*0dc0*/  FFMA R30, R16.reuse, R31, R52 ;  /* 0x0000001f101e7223 */ /* 0x040fe20000000034 */
[----:B------:R-:W1:Y:S01]  /*0dd0*/  LDS.128 R40, [R50+0x760] ;  /* 0x0007600032287984 */ /* 0x000e620000000c00 */
[----:B------:R-:W-:Y:S02]  /*0de0*/  FFMA R55, R16, R15, R8 ;  /* 0x0000000f10377223 */ /* 0x000fe40000000008 */
[----:B----4-:R-:W-:Y:S01]  /*0df0*/  FFMA R12, R4, R11, R10 ;  /* 0x0000000b040c7223 */ /* 0x010fe2000000000a */
[----:B------:R-:W2:Y:S01]  /*0e00*/  LDS R53, [R45.X4+0x3f0] ;  /* 0x0003f0002d357984 */ /* 0x000ea20000004800 */
[C---:B------:R-:W-:Y:S02]  /*0e10*/  FFMA R32, R16.reuse, R27, R54 ;  /* 0x0000001b10207223 */ /* 0x040fe40000000036 */
[----:B------:R-:W-:Y:S01]  /*0e20*/  FFMA R33, R16, R35, R33 ;  /* 0x0000002310217223 */ /* 0x000fe20000000021 */
[----:B------:R-:W3:Y:S01]  /*0e30*/  LDS R52, [R45.X4+0x428] ;  /* 0x000428002d347984 */ /* 0x000ee20000004800 */
[----:B------:R-:W-:-:S02]  /*0e40*/  FFMA R14, R4, R15, R14 ;  /* 0x0000000f040e7223 */ /* 0x000fc4000000000e */
[C---:B------:R-:W-:Y:S01]  /*0e50*/  FFMA R16, R4.reuse, R23, R22 ;  /* 0x0000001704107223 */ /* 0x040fe20000000016 */
[----:B------:R-:W4:Y:S01]  /*0e60*/  LDS.128 R8, [R50+0x7a0] ;  /* 0x0007a00032087984 */ /* 0x000f220000000c00 */
[C---:B------:R-:W-:Y:S02]  /*0e70*/  FFMA R22, R4.reuse, R19, R18 ;  /* 0x0000001304167223 */ /* 0x040fe40000000012 */
[C---:B------:R-:W-:Y:S01]  /*0e80*/  FFMA R23, R4.reuse, R7, R6 ;  /* 0x0000000704177223 */ /* 0x040fe20000000006 */
[----:B------:R-:W5:Y:S01]  /*0e90*/  LDS R51, [R45.X4+0x460] ;  /* 0x000460002d337984 */ /* 0x000f620000004800 */
[C---:B------:R-:W-:Y:S02]  /*0ea0*/  FFMA R54, R4.reuse, R27, R26 ;  /* 0x0000001b04367223 */ /* 0x040fe4000000001a */
[C---:B------:R-:W-:Y:S01]  /*0eb0*/  FFMA R31, R4.reuse, R31, R24 ;  /* 0x0000001f041f7223 */ /* 0x040fe20000000018 */
[----:B------:R-:W5:Y:S01]  /*0ec0*/  LDS R34, [R45.X4+0x498] ;  /* 0x000498002d227984 */ /* 0x000f620000004800 */
[----:B------:R-:W-:-:S03]  /*0ed0*/  FFMA R56, R4, R35, R56 ;  /* 0x0000002304387223 */ /* 0x000fc60000000038 */
[----:B------:R-:W5:Y:S01]  /*0ee0*/  LDS.128 R4, [R50+0x7e0] ;  /* 0x0007e00032047984 */ /* 0x000f620000000c00 */
[C---:B0-----:R-:W-:Y:S02]  /*0ef0*/  FFMA R18, R36.reuse, R28, R55 ;  /* 0x0000001c24127223 */ /* 0x041fe40000000037 */
[----:B------:R-:W-:Y:S02]  /*0f00*/  FFMA R19, R36, R29, R14 ;  /* 0x0000001d24137223 */ /* 0x000fe4000000000e */
[-C--:B-1----:R-:W-:Y:S02]  /*0f10*/  FFMA R36, R28, R40.reuse, R25 ;  /* 0x000000281c247223 */ /* 0x082fe40000000019 */
[----:B------:R-:W-:Y:S02]  /*0f20*/  FFMA R40, R29, R40, R12 ;  /* 0x000000281d287223 */ /* 0x000fe4000000000c */
[----:B------:R-:W0:Y:S01]  /*0f30*/  LDS.128 R12, [R50+0x820] ;  /* 0x00082000320c7984 */ /* 0x000e220000000c00 */
[----:B--2---:R-:W-:-:S02]  /*0f40*/  FFMA R18, R53, R37, R18 ;  /* 0x0000002535127223 */ /* 0x004fc40000000012 */
[----:B------:R-:W-:Y:S02]  /*0f50*/  FFMA R36, R53, R41, R36 ;  /* 0x0000002935247223 */ /* 0x000fe40000000024 */
[C---:B---3--:R-:W-:Y:S02]  /*0f60*/  FFMA R19, R52.reuse, R37, R19 ;  /* 0x0000002534137223 */ /* 0x048fe40000000013 */
[----:B------:R-:W-:Y:S02]  /*0f70*/  FFMA R41, R52, R41, R40 ;  /* 0x0000002934297223 */ /* 0x000fe40000000028 */
[-C--:B----4-:R-:W-:Y:S01]  /*0f80*/  FFMA R24, R28, R8.reuse, R17 ;  /* 0x000000081c187223 */ /* 0x090fe20000000011 */
[----:B------:R-:W-:Y:S01]  /*0f90*/  LDS R40, [R45.X4+0x5b0] ;  /* 0x0005b0002d287984 */ /* 0x000fe20000004800 */
[----:B------:R-:W-:Y:S02]  /*0fa0*/  FFMA R8, R29, R8, R16 ;  /* 0x000000081d087223 */ /* 0x000fe40000000010 */
[----:B-----5:R-:W-:-:S02]  /*0fb0*/  FFMA R37, R51, R38, R18 ;  /* 0x0000002633257223 */ /* 0x020fc40000000012 */
[-C--:B------:R-:W-:Y:S02]  /*0fc0*/  FFMA R24, R53, R9.reuse, R24 ;  /* 0x0000000935187223 */ /* 0x080fe40000000018 */
[----:B------:R-:W-:Y:S02]  /*0fd0*/  FFMA R35, R34, R38, R19 ;  /* 0x0000002622237223 */ /* 0x000fe40000000013 */
[----:B------:R-:W1:Y:S01]  /*0fe0*/  LDS.128 R16, [R50+0x860] ;  /* 0x0008600032107984 */ /* 0x000e620000000c00 */
[-C--:B------:R-:W-:Y:S02]  /*0ff0*/  FFMA R20, R28, R4.reuse, R20 ;  /* 0x000000041c147223 */ /* 0x080fe40000000014 */
[----:B------:R-:W-:Y:S02]  /*1000*/  FFMA R9, R52, R9, R8 ;  /* 0x0000000934097223 */ /* 0x000fe40000000008 */
[----:B------:R-:W-:Y:S01]  /*1010*/  FFMA R22, R29, R4, R22 ;  /* 0x000000041d167223 */ /* 0x000fe20000000016 */
[----:B------:R-:W-:Y:S01]  /*1020*/  LDS R8, [R45.X4+0x508] ;  /* 0x000508002d087984 */ /* 0x000fe20000004800 */
[----:B------:R-:W-:-:S02]  /*1030*/  FFMA R20, R53, R5, R20 ;  /* 0x0000000535147223 */ /* 0x000fc40000000014 */
[CC--:B------:R-:W-:Y:S02]  /*1040*/  FFMA R4, R51.reuse, R10.reuse, R24 ;  /* 0x0000000a33047223 */ /* 0x0c0fe40000000018 */
[----:B------:R-:W-:Y:S01]  /*1050*/  FFMA R10, R34, R10, R9 ;  /* 0x0000000a220a7223 */ /* 0x000fe20000000009 */
[----:B------:R-:W2:Y:S01]  /*1060*/  LDS.128 R24, [R50+0x8e0] ;  /* 0x0008e00032187984 */ /* 0x000ea20000000c00 */
[----:B------:R-:W-:Y:S02]  /*1070*/  FFMA R9, R52, R5, R22 ;  /* 0x0000000534097223 */ /* 0x000fe40000000016 */
[CC--:B------:R-:W-:Y:S02]  /*1080*/  FFMA R5, R51.reuse, R6.reuse, R20 ;  /* 0x0000000633057223 */ /* 0x0c0fe40000000014 */
[----:B------:R-:W-:Y:S02]  /*1090*/  FFMA R6, R34, R6, R9 ;  /* 0x0000000622067223 */ /* 0x000fe40000000009 */
[----:B------:R-:W-:-:S02]  /*10a0*/  FFMA R36, R51, R42, R36 ;  /* 0x0000002a33247223 */ /* 0x000fc40000000024 */
[-C--:B0-----:R-:W-:Y:S02]  /*10b0*/  FFMA R38, R28, R12.reuse, R21 ;  /* 0x0000000c1c267223 */ /* 0x081fe40000000015 */
[----:B------:R-:W-:Y:S02]  /*10c0*/  FFMA R23, R29, R12, R23 ;  /* 0x0000000c1d177223 */ /* 0x000fe40000000017 */
[-C--:B------:R-:W-:Y:S02]  /*10d0*/  FFMA R38, R53, R13.reuse, R38 ;  /* 0x0000000d35267223 */ /* 0x080fe40000000026 */
[----:B------:R-:W-:Y:S02]  /*10e0*/  FFMA R13, R52, R13, R23 ;  /* 0x0000000d340d7223 */ /* 0x000fe40000000017 */
[----:B------:R-:W0:Y:S01]  /*10f0*/  LDS.128 R20, [R50+0x8a0] ;  /* 0x0008a00032147984 */ /* 0x000e220000000c00 */
[----:B------:R-:W-:Y:S02]  /*1100*/  FFMA R38, R51, R14, R38 ;  /* 0x0000000e33267223 */ /* 0x000fe40000000026 */
[----:B------:R-:W-:-:S02]  /*1110*/  FFMA R42, R34, R42, R41 ;  /* 0x0000002a222a7223 */ /* 0x000fc40000000029 */
[-C--:B-1----:R-:W-:Y:S02]  /*1120*/  FFMA R32, R28, R16.reuse, R32 ;  /* 0x000000101c207223 */ /* 0x082fe40000000020 */
[----:B------:R-:W-:Y:S02]  /*1130*/  FFMA R54, R29, R16, R54 ;  /* 0x000000101d367223 */ /* 0x000fe40000000036 */
[----:B------:R-:W1:Y:S01]  /*1140*/  LDS R16, [R45.X4+0x4d0] ;  /* 0x0004d0002d107984 */ /* 0x000e620000004800 */
[-C--:B------:R-:W-:Y:S02]  /*1150*/  FFMA R9, R53, R17.reuse, R32 ;  /* 0x0000001135097223 */ /* 0x080fe40000000020 */
[----:B------:R-:W-:Y:S02]  /*1160*/  FFMA R55, R52, R17, R54 ;  /* 0x0000001134377223 */ /* 0x000fe40000000036 */
[----:B------:R-:W-:Y:S02]  /*1170*/  FFMA R17, R51, R18, R9 ;  /* 0x0000001233117223 */ /* 0x000fe40000000009 */
[----:B------:R-:W-:-:S02]  /*1180*/  FFMA R54, R34, R14, R13 ;  /* 0x0000000e22367223 */ /* 0x000fc4000000000d */
[----:B--2---:R-:W-:Y:S02]  /*1190*/  FFMA R56, R29, R24, R56 ;  /* 0x000000181d387223 */ /* 0x004fe40000000038 */
[----:B------:R-:W-:Y:S02]  /*11a0*/  FFMA R55, R34, R18, R55 ;  /* 0x0000001222377223 */ /* 0x000fe40000000037 */
[----:B------:R-:W-:Y:S02]  /*11b0*/  FFMA R9, R52, R25, R56 ;  /* 0x0000001934097223 */ /* 0x000fe40000000038 */
[----:B------:R-:W-:Y:S02]  /*11c0*/  FFMA R18, R8, R43, R42 ;  /* 0x0000002b08127223 */ /* 0x000fe4000000002a */
[----:B------:R-:W-:Y:S01]  /*11d0*/  FFMA R9, R34, R26, R9 ;  /* 0x0000001a22097223 */ /* 0x000fe20000000009 */
[----:B------:R-:W-:Y:S01]  /*11e0*/  LDS R42, [R45.X4+0x658] ;  /* 0x000658002d2a7984 */ /* 0x000fe20000004800 */
[----:B------:R-:W-:-:S02]  /*11f0*/  FFMA R54, R8, R15, R54 ;  /* 0x0000000f08367223 */ /* 0x000fc40000000036 */
[----:B------:R-:W-:Y:S02]  /*1200*/  FFMA R55, R8, R19, R55 ;  /* 0x0000001308377223 */ /* 0x000fe40000000037 */
[C---:B0-----:R-:W-:Y:S02]  /*1210*/  FFMA R30, R28.reuse, R20, R30 ;  /* 0x000000141c1e7223 */ /* 0x041fe4000000001e */
[----:B------:R-:W-:Y:S02]  /*1220*/  FFMA R28, R28, R24, R33 ;  /* 0x000000181c1c7223 */ /* 0x000fe40000000021 */
[----:B------:R-:W-:Y:S01]  /*1230*/  FFMA R31, R29, R20, R31 ;  /* 0x000000141d1f7223 */ /* 0x000fe2000000001f */
[----:B------:R-:W-:Y:S01]  /*1240*/  LDS R24, [R45.X4+0x578] ;  /* 0x000578002d187984 */ /* 0x000fe20000004800 */
[C---:B------:R-:W-:Y:S02]  /*1250*/  FFMA R30, R53.reuse, R21, R30 ;  /* 0x00000015351e7223 */ /* 0x040fe4000000001e */
[----:B------:R-:W-:-:S02]  /*1260*/  FFMA R28, R53, R25, R28 ;  /* 0x00000019351c7223 */ /* 0x000fc4000000001c */
[----:B------:R-:W-:Y:S01]  /*1270*/  FFMA R31, R52, R21, R31 ;  /* 0x00000015341f7223 */ /* 0x000fe2000000001f */
[----:B------:R-:W-:Y:S01]  /*1280*/  LDS R25, [R45.X4+0x540] ;  /* 0x000540002d197984 */ /* 0x000fe20000004800 */
[C---:B------:R-:W-:Y:S02]  /*1290*/  FFMA R30, R51.reuse, R22, R30 ;  /* 0x00000016331e7223 */ /* 0x040fe4000000001e */
[----:B------:R-:W-:Y:S01]  /*12a0*/  FFMA R28, R51, R26, R28 ;  /* 0x0000001a331c7223 */ /* 0x000fe2000000001c */
[----:B------:R-:W-:Y:S01]  /*12b0*/  LDS R52, [R45.X4+0x690] ;  /* 0x000690002d347984 */ /* 0x000fe20000004800 */
[----:B-1----:R-:W-:Y:S02]  /*12c0*/  FFMA R13, R16, R43, R36 ;  /* 0x0000002b100d7223 */ /* 0x002fe40000000024 */
[----:B------:R-:W-:Y:S01]  /*12d0*/  FFMA R53, R34, R22, R31 ;  /* 0x0000001622357223 */ /* 0x000fe2000000001f */
[----:B------:R-:W-:Y:S01]  /*12e0*/  LDS R43, [R45.X4+0x620] ;  /* 0x000620002d2b7984 */ /* 0x000fe20000004800 */
[----:B------:R-:W-:-:S02]  /*12f0*/  FFMA R36, R16, R23, R30 ;  /* 0x0000001710247223 */ /* 0x000fc4000000001e */
[C---:B------:R-:W-:Y:S01]  /*1300*/  FFMA R26, R16.reuse, R27, R28 ;  /* 0x0000001b101a7223 */ /* 0x040fe2000000001c */
[----:B------:R-:W-:Y:S01]  /*1310*/  LDS R51, [R45.X4+0x6c8] ;  /* 0x0006c8002d337984 */ /* 0x000fe20000004800 */
[C---:B------:R-:W-:Y:S02]  /*1320*/  FFMA R14, R16.reuse, R39, R37 ;  /* 0x00000027100e7223 */ /* 0x040fe40000000025 */
[C---:B------:R-:W-:Y:S01]  /*1330*/  FFMA R12, R16.reuse, R11, R4 ;  /* 0x0000000b100c7223 */ /* 0x040fe20000000004 */
[----:B------:R-:W0:Y:S01]  /*1340*/  LDS.128 R28, [R50+0x730] ;  /* 0x00073000321c7984 */ /* 0x000e220000000c00 */
[C---:B------:R-:W-:Y:S02]  /*1350*/  FFMA R20, R16.reuse, R7, R5 ;  /* 0x0000000710147223 */ /* 0x040fe40000000005 */
[C---:B------:R-:W-:Y:S02]  /*1360*/  FFMA R38, R16.reuse, R15, R38 ;  /* 0x0000000f10267223 */ /* 0x040fe40000000026 */
[----:B------:R-:W-:-:S02]  /*1370*/  FFMA R37, R16, R19, R17 ;  /* 0x0000001310257223 */ /* 0x000fc40000000011 */
[C---:B------:R-:W-:Y:S02]  /*1380*/  FFMA R16, R8.reuse, R39, R35 ;  /* 0x0000002708107223 */ /* 0x040fe40000000023 */
[----:B------:R-:W1:Y:S01]  /*1390*/  LDS.128 R32, [R50+0x770] ;  /* 0x0007700032207984 */ /* 0x000e620000000c00 */
[C---:B------:R-:W-:Y:S02]  /*13a0*/  FFMA R21, R8.reuse, R7, R6 ;  /* 0x0000000708157223 */ /* 0x040fe40000000006 */
[C---:B------:R-:W-:Y:S01]  /*13b0*/  FFMA R17, R8.reuse, R11, R10 ;  /* 0x0000000b08117223 */ /* 0x040fe2000000000a */
[----:B------:R-:W2:Y:S01]  /*13c0*/  LDS.128 R4, [R50+0x7b0] ;  /* 0x0007b00032047984 */ /* 0x000ea20000000c00 */
[C---:B------:R-:W-:Y:S02]  /*13d0*/  FFMA R53, R8.reuse, R23, R53 ;  /* 0x0000001708357223 */ /* 0x040fe40000000035 */
[----:B------:R-:W-:Y:S01]  /*13e0*/  FFMA R27, R8, R27, R9 ;  /* 0x0000001b081b7223 */ /* 0x000fe20000000009 */
[----:B------:R-:W3:Y:S04]  /*13f0*/  LDS R39, [R45.X4+0x5e8] ;  /* 0x0005e8002d277984 */ /* 0x000ee80000004800 */
[----:B------:R-:W4:Y:S01]  /*1400*/  LDS.128 R8, [R50+0x7f0] ;  /* 0x0007f00032087984 */ /* 0x000f220000000c00 */
[----:B0-----:R-:W-:-:S02]  /*1410*/  FFMA R14, R28, R25, R14 ;  /* 0x000000191c0e7223 */ /* 0x001fc4000000000e */
[----:B------:R-:W-:Y:S02]  /*1420*/  FFMA R16, R28, R24, R16 ;  /* 0x000000181c107223 */ /* 0x000fe40000000010 */
[----:B------:R-:W-:-:S04]  /*1430*/  FFMA R14, R40, R29, R14 ;  /* 0x0000001d280e7223 */ /* 0x000fc8000000000e */
[----:B------:R-:W-:Y:S02]  /*1440*/  FFMA R14, R43, R30, R14 ;  /* 0x0000001e2b0e7223 */ /* 0x000fe4000000000e */
[CC--:B-1----:R-:W-:Y:S02]  /*1450*/  FFMA R13, R25.reuse, R32.reuse, R13 ;  /* 0x00000020190d7223 */ /* 0x0c2fe4000000000d */
[C---:B------:R-:W-:Y:S02]  /*1460*/  FFMA R18, R24.reuse, R32, R18 ;  /* 0x0000002018127223 */ /* 0x040fe40000000012 */
[-C--:B--2---:R-:W-:Y:S02]  /*1470*/  FFMA R12, R25, R4.reuse, R12 ;  /* 0x00000004190c7223 */ /* 0x084fe4000000000c */
[----:B------:R-:W-:Y:S02]  /*1480*/  FFMA R4, R24, R4, R17 ;  /* 0x0000000418047223 */ /* 0x000fe40000000011 */
[----:B------:R-:W-:-:S02]  /*1490*/  FFMA R13, R40, R33, R13 ;  /* 0x00000021280d7223 */ /* 0x000fc4000000000d */
[C---:B---3--:R-:W-:Y:S02]  /*14a0*/  FFMA R15, R39.reuse, R33, R18 ;  /* 0x00000021270f7223 */ /* 0x048fe40000000012 */
[-C--:B------:R-:W-:Y:S02]  /*14b0*/  FFMA R22, R40, R5.reuse, R12 ;  /* 0x0000000528167223 */ /* 0x080fe4000000000c */
[----:B------:R-:W-:Y:S02]  /*14c0*/  FFMA R5, R39, R5, R4 ;  /* 0x0000000527057223 */ /* 0x000fe40000000004 */
[----:B----4-:R-:W-:Y:S02]  /*14d0*/  FFMA R20, R25, R8, R20 ;  /* 0x0000000819147223 */ /* 0x010fe40000000014 */
[----:B------:R-:W-:Y:S02]  /*14e0*/  FFMA R32, R52, R31, R14 ;  /* 0x0000001f34207223 */ /* 0x000fe4000000000e */
[----:B------:R-:W-:-:S02]  /*14f0*/  FFMA R13, R43, R34, R13 ;  /* 0x000000222b0d7223 */ /* 0x000fc4000000000d */
[----:B------:R-:W-:Y:S02]  /*1500*/  FFMA R14, R42, R34, R15 ;  /* 0x000000222a0e7223 */ /* 0x000fe4000000000f */
[----:B------:R-:W-:Y:S02]  /*1510*/  FFMA R22, R43, R6, R22 ;  /* 0x000000062b167223 */ /* 0x000fe40000000016 */
[----:B------:R-:W-:Y:S02]  /*1520*/  FFMA R8, R24, R8, R21 ;  /* 0x0000000818087223 */ /* 0x000fe40000000015 */
[----:B------:R-:W-:Y:S02]  /*1530*/  FFMA R6, R42, R6, R5 ;  /* 0x000000062a067223 */ /* 0x000fe40000000005 */
[----:B------:R-:W-:Y:S02]  /*1540*/  FFMA R20, R40, R9, R20 ;  /* 0x0000000928147223 */ /* 0x000fe40000000014 */
[----:B------:R-:W-:-:S02]  /*1550*/  FFMA R34, R52, R35, R13 ;  /* 0x0000002334227223 */ /* 0x000fc4000000000d */
[----:B------:R-:W-:Y:S02]  /*1560*/  FFMA R35, R51, R35, R14 ;  /* 0x0000002333237223 */ /* 0x000fe4000000000e */
[----:B------:R-:W0:Y:S01]  /*1570*/  LDS.128 R12, [R50+0x870] ;  /* 0x00087000320c7984 */ /* 0x000e220000000c00 */
[C---:B------:R-:W-:Y:S02]  /*1580*/  FFMA R9, R39.reuse, R9, R8 ;  /* 0x0000000927097223 */ /* 0x040fe40000000008 */
[----:B------:R-:W-:Y:S02]  /*1590*/  FFMA R29, R39, R29, R16 ;  /* 0x0000001d271d7223 */ /* 0x000fe40000000010 */
[-C--:B------:R-:W-:Y:S01]  /*15a0*/  FFMA R8, R52, R7.reuse, R22 ;  /* 0x0000000734087223 */ /* 0x080fe20000000016 */
[----:B------:R-:W1:Y:S01]  /*15b0*/  LDS.128 R16, [R50+0x830] ;  /* 0x0008300032107984 */ /* 0x000e620000000c00 */
[----:B------:R-:W-:Y:S02]  /*15c0*/  FFMA R41, R51, R7, R6 ;  /* 0x0000000733297223 */ /* 0x000fe40000000006 */
[----:B------:R-:W-:Y:S01]  /*15d0*/  FFMA R28, R43, R10, R20 ;  /* 0x0000000a2b1c7223 */ /* 0x000fe20000000014 */
[----:B------:R-:W2:Y:S01]  /*15e0*/  LDS.128 R4, [R50+0x8b0] ;  /* 0x0008b00032047984 */ /* 0x000ea20000000c00 */
[----:B------:R-:W-:-:S03]  /*15f0*/  FFMA R30, R42, R30, R29 ;  /* 0x0000001e2a1e7223 */ /* 0x000fc6000000001d */
[----:B------:R-:W3:Y:S01]  /*1600*/  LDS.128 R20, [R50+0x8f0] ;  /* 0x0008f00032147984 */ /* 0x000ee20000000c00 */
[C---:B------:R-:W-:Y:S02]  /*1610*/  FFMA R33, R51.reuse, R31, R30 ;  /* 0x0000001f33217223 */ /* 0x040fe4000000001e */
[----:B------:R-:W-:Y:S02]  /*1620*/  FFMA R30, R42, R10, R9 ;  /* 0x0000000a2a1e7223 */ /* 0x000fe40000000009 */
[-C--:B------:R-:W-:Y:S02]  /*1630*/  FFMA R10, R52, R11.reuse, R28 ;  /* 0x0000000b340a7223 */ /* 0x080fe4000000001c */
[----:B------:R-:W-:Y:S02]  /*1640*/  FFMA R11, R51, R11, R30 ;  /* 0x0000000b330b7223 */ /* 0x000fe4000000001e */
[-C--:B0-----:R-:W-:Y:S02]  /*1650*/  FFMA R37, R25, R12.reuse, R37 ;  /* 0x0000000c19257223 */ /* 0x081fe40000000025 */
[----:B------:R-:W-:-:S02]  /*1660*/  FFMA R12, R24, R12, R55 ;  /* 0x0000000c180c7223 */ /* 0x000fc40000000037 */
[----:B------:R-:W-:Y:S02]  /*1670*/  FFMA R37, R40, R13, R37 ;  /* 0x0000000d28257223 */ /* 0x000fe40000000025 */
[CC--:B-1----:R-:W-:Y:S02]  /*1680*/  FFMA R38, R25.reuse, R16.reuse, R38 ;  /* 0x0000001019267223 */ /* 0x0c2fe40000000026 */
[C---:B------:R-:W-:Y:S02]  /*1690*/  FFMA R54, R24.reuse, R16, R54 ;  /* 0x0000001018367223 */ /* 0x040fe40000000036 */
[CC--:B--2---:R-:W-:Y:S02]  /*16a0*/  FFMA R36, R25.reuse, R4.reuse, R36 ;  /* 0x0000000419247223 */ /* 0x0c4fe40000000024 */
[----:B------:R-:W-:Y:S02]  /*16b0*/  FFMA R4, R24, R4, R53 ;  /* 0x0000000418047223 */ /* 0x000fe40000000035 */
[----:B---3--:R-:W-:-:S02]  /*16c0*/  FFMA R26, R25, R20, R26 ;  /* 0x00000014191a7223 */ /* 0x008fc4000000001a */
[----:B------:R-:W-:Y:S02]  /*16d0*/  FFMA R20, R24, R20, R27 ;  /* 0x0000001418147223 */ /* 0x000fe4000000001b */
[C---:B------:R-:W-:Y:S02]  /*16e0*/  FFMA R13, R39.reuse, R13, R12 ;  /* 0x0000000d270d7223 */ /* 0x040fe4000000000c */
[C---:B------:R-:W-:Y:S02]  /*16f0*/  FFMA R38, R40.reuse, R17, R38 ;  /* 0x0000001128267223 */ /* 0x040fe40000000026 */
[C---:B------:R-:W-:Y:S02]  /*1700*/  FFMA R36, R40.reuse, R5, R36 ;  /* 0x0000000528247223 */ /* 0x040fe40000000024 */
[----:B------:R-:W-:Y:S02]  /*1710*/  FFMA R26, R40, R21, R26 ;  /* 0x00000015281a7223 */ /* 0x000fe4000000001a */
[----:B------:R-:W-:-:S02]  /*1720*/  FFMA R17, R39, R17, R54 ;  /* 0x0000001127117223 */ /* 0x000fc40000000036 */
[C---:B------:R-:W-:Y:S02]  /*1730*/  FFMA R5, R39.reuse, R5, R4 ;  /* 0x0000000527057223 */ /* 0x040fe40000000004 */
[----:B------:R-:W-:Y:S02]  /*1740*/  FFMA R21, R39, R21, R20 ;  /* 0x0000001527157223 */ /* 0x000fe40000000014 */
[CC--:B------:R-:W-:Y:S02]  /*1750*/  FFMA R37, R43.reuse, R14.reuse, R37 ;  /* 0x0000000e2b257223 */ /* 0x0c0fe40000000025 */
[----:B------:R-:W-:Y:S02]  /*1760*/  FFMA R14, R42, R14, R13 ;  /* 0x0000000e2a0e7223 */ /* 0x000fe4000000000d */
[C---:B------:R-:W-:Y:S02]  /*1770*/  FFMA R38, R43.reuse, R18, R38 ;  /* 0x000000122b267223 */ /* 0x040fe40000000026 */
[----:B------:R-:W-:-:S02]  /*1780*/  FFMA R36, R43, R6, R36 ;  /* 0x000000062b247223 */ /* 0x000fc40000000024 */
[----:B------:R-:W-:Y:S02]  /*1790*/  FFMA R26, R43, R22, R26 ;  /* 0x000000162b1a7223 */ /* 0x000fe4000000001a */
[C---:B------:R-:W-:Y:S02]  /*17a0*/  FFMA R18, R42.reuse, R18, R17 ;  /* 0x000000122a127223 */ /* 0x040fe40000000011 */
[C---:B------:R-:W-:Y:S02]  /*17b0*/  FFMA R6, R42.reuse, R6, R5 ;  /* 0x000000062a067223 */ /* 0x040fe40000000005 */
[----:B------:R-:W-:Y:S02]  /*17c0*/  FFMA R22, R42, R22, R21 ;  /* 0x000000162a167223 */ /* 0x000fe40000000015 */
[-C--:B------:R-:W-:Y:S02]  /*17d0*/  FFMA R9, R52, R15.reuse, R37 ;  /* 0x0000000f34097223 */ /* 0x080fe40000000025 */
[----:B------:R-:W-:-:S02]  /*17e0*/  FFMA R15, R51, R15, R14 ;  /* 0x0000000f330f7223 */ /* 0x000fc4000000000e */
[C---:B------:R-:W-:Y:S02]  /*17f0*/  FFMA R12, R52.reuse, R19, R38 ;  /* 0x00000013340c7223 */ /* 0x040fe40000000026 */
[C---:B------:R-:W-:Y:S02]  /*1800*/  FFMA R14, R52.reuse, R7, R36 ;  /* 0x00000007340e7223 */ /* 0x040fe40000000024 */
[C---:B------:R-:W-:Y:S02]  /*1810*/  FFMA R13, R51.reuse, R19, R18 ;  /* 0x00000013330d7223 */ /* 0x040fe40000000012 */
[C---:B------:R-:W-:Y:S02]  /*1820*/  FFMA R53, R51.reuse, R7, R6 ;  /* 0x0000000733357223 */ /* 0x040fe40000000006 */
[-C--:B------:R-:W-:Y:S02]  /*1830*/  FFMA R52, R52, R23.reuse, R26 ;  /* 0x0000001734347223 */ /* 0x080fe4000000001a */
[----:B------:R-:W-:Y:S01]  /*1840*/  FFMA R59, R51, R23, R22 ;  /* 0x00000017333b7223 */ /* 0x000fe20000000016 */
[----:B------:R-:W-:Y:S01]  /*1850*/  @!P1 CALL.REL.NOINC `(.L_x_0) ;  /* 0x0000001000009944 */ /* 0x000fe20003c00000 */
[----:B------:R-:W-:Y:S05]  /*1860*/  BRA `(.L_x_1) ;  /* 0xffffe9c000007947 */ /* 0x000fea000383ffff */
.L_x_0:
[----:B------:R-:W-:Y:S01]  /*1870*/  IMAD R46, R46, 0x620, R45 ;  /* 0x000006202e2e7824 */ /* 0x000fe200078e022d */
[----:B------:R-:W-:-:S02]  /*1880*/  FMNMX R5, RZ, R32, !PT ;  /* 0x00000020ff057209 */ /* 0x000fc40007800000 */
[----:B------:R-:W-:Y:S01]  /*1890*/  FMNMX R7, RZ, R34, !PT ;  /* 0x00000022ff077209 */ /* 0x000fe20007800000 */
[----:B------:R-:W-:Y:S01]  /*18a0*/  IMAD R49, R49, 0x6200, R46 ;  /* 0x0000620031317824 */ /* 0x000fe200078e022e */
[----:B------:R-:W-:Y:S02]  /*18b0*/  FMNMX R17, RZ, R8, !PT ;  /* 0x00000008ff117209 */ /* 0x000fe40007800000 */
[----:B------:R-:W-:Y:S01]  /*18c0*/  FMNMX R33, RZ, R33, !PT ;  /* 0x00000021ff217209 */ /* 0x000fe20007800000 */
[----:B------:R-:W-:Y:S01]  /*18d0*/  IMAD R3, R48, 0x1c, R49 ;  /* 0x0000001c30037824 */ /* 0x000fe200078e0231 */
[----:B------:R-:W-:Y:S02]  /*18e0*/  FMNMX R35, RZ, R35, !PT ;  /* 0x00000023ff237209 */ /* 0x000fe40007800000 */
[----:B------:R-:W-:Y:S01]  /*18f0*/  FMNMX R41, RZ, R41, !PT ;  /* 0x00000029ff297209 */ /* 0x000fe20007800000 */
[----:B------:R-:W-:Y:S01]  /*1900*/  IMAD.WIDE R2, R3, R2, c[0x0][0x170] ;  /* 0x00005c0003027625 */ /* 0x000fe200078e0202 */
[----:B------:R-:W-:-:S02]  /*1910*/  FMNMX R19, RZ, R10, !PT ;  /* 0x0000000aff137209 */ /* 0x000fc40007800000 */
[----:B------:R-:W-:Y:S02]  /*1920*/  FMNMX R11, RZ, R11, !PT ;  /* 0x0000000bff0b7209 */ /* 0x000fe40007800000 */
[----:B------:R0:W-:Y:S01]  /*1930*/  STG.E [R2.64], R5 ;  /* 0x0000000502007986 */ /* 0x0001e2000c101904 */
[----:B------:R-:W-:Y:S02]  /*1940*/  FMNMX R13, RZ, R13, !PT ;  /* 0x0000000dff0d7209 */ /* 0x000fe40007800000 */
[----:B------:R-:W-:Y:S01]  /*1950*/  FMNMX R9, RZ, R9, !PT ;  /* 0x00000009ff097209 */ /* 0x000fe20007800000 */
[----:B------:R1:W-:Y:S01]  /*1960*/  STG.E [R2.64+0x310], R7 ;  /* 0x0003100702007986 */ /* 0x0003e2000c101904 */
[----:B------:R-:W-:Y:S02]  /*1970*/  FMNMX R15, RZ, R15, !PT ;  /* 0x0000000fff0f7209 */ /* 0x000fe40007800000 */
[----:B------:R-:W-:Y:S01]  /*1980*/  FMNMX R53, RZ, R53, !PT ;  /* 0x00000035ff357209 */ /* 0x000fe20007800000 */
[----:B------:R2:W-:Y:S01]  /*1990*/  STG.E [R2.64+0x620], R17 ;  /* 0x0006201102007986 */ /* 0x0005e2000c101904 */
[----:B------:R-:W-:-:S02]  /*19a0*/  FMNMX R59, RZ, R59, !PT ;  /* 0x0000003bff3b7209 */ /* 0x000fc40007800000 */
[----:B0-----:R-:W-:Y:S01]  /*19b0*/  FMNMX R5, RZ, R12, !PT ;  /* 0x0000000cff057209 */ /* 0x001fe20007800000 */
[----:B------:R-:W-:Y:S01]  /*19c0*/  STG.E [R2.64+0x38], R33 ;  /* 0x0000382102007986 */ /* 0x000fe2000c101904 */
[----:B-1----:R-:W-:-:S03]  /*19d0*/  FMNMX R7, RZ, R14, !PT ;  /* 0x0000000eff077209 */ /* 0x002fc60007800000 */
[----:B------:R-:W-:Y:S01]  /*19e0*/  STG.E [R2.64+0x348], R35 ;  /* 0x0003482302007986 */ /* 0x000fe2000c101904 */
[----:B--2---:R-:W-:-:S03]  /*19f0*/  FMNMX R17, RZ, R52, !PT ;  /* 0x00000034ff117209 */ /* 0x004fc60007800000 */
[----:B------:R-:W-:Y:S04]  /*1a00*/  STG.E [R2.64+0x658], R41 ;  /* 0x0006582902007986 */ /* 0x000fe8000c101904 */
        /* <DEDUP_REMOVED lines=9> */
[----:B------:R-:W-:Y:S01]  /*1aa0*/  STG.E [R2.64+0x15a8], R59 ;  /* 0x0015a83b02007986 */ /* 0x000fe2000c101904 */
[----:B------:R-:W-:Y:S05]  /*1ab0*/  EXIT ;  /* 0x000000000000794d */ /* 0x000fea0003800000 */
.L_x_2:
[----:B------:R-:W-:-:S00]  /*1ac0*/  BRA `(.L_x_2) ;  /* 0xfffffff000007947 */ /* 0x000fc0000383ffff */
[----:B------:R-:W-:-:S00]  /*1ad0*/  NOP ;  /* 0x0000000000007918 */ /* 0x000fc00000000000 */
        /* <DEDUP_REMOVED lines=10> */
.L_x_3:


//--------------------- .nv.shared.candidate2     --------------------------
	.section	.nv.shared.candidate2,"aw",@nobits
	.align	4
.nv.shared.candidate2:
	.zero		9984
